	.headerflags	@"EF_CUDA_TEXMODE_UNIFIED EF_CUDA_64BIT_ADDRESS EF_CUDA_ACCELERATORS EF_CUDA_SM90 EF_CUDA_VIRTUAL_SM(EF_CUDA_SM90)"
	.elftype	@"ET_EXEC"


//--------------------- .nv.info                  --------------------------
	.section	.nv.info,"",@"SHT_CUDA_INFO"
	.align	4


	//----- nvinfo : EIATTR_REGCOUNT
	.align		4
        /*0000*/ 	.byte	0x04, 0x2f
        /*0002*/ 	.short	(.L_1 - .L_0)
	.align		4
.L_0:
        /*0004*/ 	.word	index@(triton_poi_fused__unsafe_index_add_mul_sub_17)
        /*0008*/ 	.word	0x00000014


	//----- nvinfo : EIATTR_MIN_STACK_SIZE
	.align		4
.L_1:
        /*000c*/ 	.byte	0x04, 0x12
        /*000e*/ 	.short	(.L_3 - .L_2)
	.align		4
.L_2:
        /*0010*/ 	.word	index@(triton_poi_fused__unsafe_index_add_mul_sub_17)
        /*0014*/ 	.word	0x00000000


	//----- nvinfo : EIATTR_FRAME_SIZE
	.align		4
.L_3:
        /*0018*/ 	.byte	0x04, 0x11
        /*001a*/ 	.short	(.L_5 - .L_4)
	.align		4
.L_4:
        /*001c*/ 	.word	index@(triton_poi_fused__unsafe_index_add_mul_sub_17)
        /*0020*/ 	.word	0x00000000


	//----- nvinfo : EIATTR_MIN_STACK_SIZE
	.align		4
.L_5:
        /*0024*/ 	.byte	0x04, 0x12
        /*0026*/ 	.short	(.L_7 - .L_6)
	.align		4
.L_6:
        /*0028*/ 	.word	index@(triton_poi_fused__unsafe_index_add_mul_sub_17)
        /*002c*/ 	.word	0x00000000
.L_7:


//--------------------- .nv.info.triton_poi_fused__unsafe_index_add_mul_sub_17 --------------------------
	.section	.nv.info.triton_poi_fused__unsafe_index_add_mul_sub_17,"",@"SHT_CUDA_INFO"
	.sectionflags	@""
	.align	4


	//----- nvinfo : EIATTR_CUDA_API_VERSION
	.align		4
        /*0000*/ 	.byte	0x04, 0x37
        /*0002*/ 	.short	(.L_9 - .L_8)
.L_8:
        /*0004*/ 	.word	0x0000007c


	//----- nvinfo : EIATTR_KPARAM_INFO
	.align		4
.L_9:
        /*0008*/ 	.byte	0x04, 0x17
        /*000a*/ 	.short	(.L_11 - .L_10)
.L_10:
        /*000c*/ 	.word	0x00000000
        /*0010*/ 	.short	0x0006
        /*0012*/ 	.short	0x0030
        /*0014*/ 	.byte	0x00, 0xf0, 0x11, 0x00


	//----- nvinfo : EIATTR_KPARAM_INFO
	.align		4
.L_11:
        /*0018*/ 	.byte	0x04, 0x17
        /*001a*/ 	.short	(.L_13 - .L_12)
.L_12:
        /*001c*/ 	.word	0x00000000
        /*0020*/ 	.short	0x0005
        /*0022*/ 	.short	0x0028
        /*0024*/ 	.byte	0x00, 0xf4, 0x21, 0x00


	//----- nvinfo : EIATTR_KPARAM_INFO
	.align		4
.L_13:
        /*0028*/ 	.byte	0x04, 0x17
        /*002a*/ 	.short	(.L_15 - .L_14)
.L_14:
        /*002c*/ 	.word	0x00000000
        /*0030*/ 	.short	0x0004
        /*0032*/ 	.short	0x0020
        /*0034*/ 	.byte	0x00, 0xf4, 0x21, 0x00


	//----- nvinfo : EIATTR_KPARAM_INFO
	.align		4
.L_15:
        /*0038*/ 	.byte	0x04, 0x17
        /*003a*/ 	.short	(.L_17 - .L_16)
.L_16:
        /*003c*/ 	.word	0x00000000
        /*0040*/ 	.short	0x0003
        /*0042*/ 	.short	0x0018
        /*0044*/ 	.byte	0x00, 0xf4, 0x21, 0x00


	//----- nvinfo : EIATTR_KPARAM_INFO
	.align		4
.L_17:
        /*0048*/ 	.byte	0x04, 0x17
        /*004a*/ 	.short	(.L_19 - .L_18)
.L_18:
        /*004c*/ 	.word	0x00000000
        /*0050*/ 	.short	0x0002
        /*0052*/ 	.short	0x0010
        /*0054*/ 	.byte	0x00, 0xf4, 0x21, 0x00


	//----- nvinfo : EIATTR_KPARAM_INFO
	.align		4
.L_19:
        /*0058*/ 	.byte	0x04, 0x17
        /*005a*/ 	.short	(.L_21 - .L_20)
.L_20:
        /*005c*/ 	.word	0x00000000
        /*0060*/ 	.short	0x0001
        /*0062*/ 	.short	0x0008
        /*0064*/ 	.byte	0x00, 0xf4, 0x21, 0x00


	//----- nvinfo : EIATTR_KPARAM_INFO
	.align		4
.L_21:
        /*0068*/ 	.byte	0x04, 0x17
        /*006a*/ 	.short	(.L_23 - .L_22)
.L_22:
        /*006c*/ 	.word	0x00000000
        /*0070*/ 	.short	0x0000
        /*0072*/ 	.short	0x0000
        /*0074*/ 	.byte	0x00, 0xf4, 0x21, 0x00


	//----- nvinfo : EIATTR_SPARSE_MMA_MASK
	.align		4
.L_23:
        /*0078*/ 	.byte	0x03, 0x50
        /*007a*/ 	.short	0x0000


	//----- nvinfo : EIATTR_MAXREG_COUNT
	.align		4
        /*007c*/ 	.byte	0x03, 0x1b
        /*007e*/ 	.short	0x00ff


	//----- nvinfo : EIATTR_EXIT_INSTR_OFFSETS
	.align		4
        /*0080*/ 	.byte	0x04, 0x1c
        /*0082*/ 	.short	(.L_25 - .L_24)


	//   ....[0]....
.L_24:
        /*0084*/ 	.word	0x00000400


	//   ....[1]....
        /*0088*/ 	.word	0x00000420


	//----- nvinfo : EIATTR_REQNTID
	.align		4
.L_25:
        /*008c*/ 	.byte	0x04, 0x10
        /*008e*/ 	.short	(.L_27 - .L_26)
.L_26:
        /*0090*/ 	.word	0x00000080
        /*0094*/ 	.word	0x00000001
        /*0098*/ 	.word	0x00000001


	//----- nvinfo : EIATTR_CBANK_PARAM_SIZE
	.align		4
.L_27:
        /*009c*/ 	.byte	0x03, 0x19
        /*009e*/ 	.short	0x0034


	//----- nvinfo : EIATTR_PARAM_CBANK
	.align		4
        /*00a0*/ 	.byte	0x04, 0x0a
        /*00a2*/ 	.short	(.L_29 - .L_28)
	.align		4
.L_28:
        /*00a4*/ 	.word	index@(.nv.constant0.triton_poi_fused__unsafe_index_add_mul_sub_17)
        /*00a8*/ 	.short	0x0210
        /*00aa*/ 	.short	0x0034


	//----- nvinfo : EIATTR_SW_WAR
	.align		4
.L_29:
        /*00ac*/ 	.byte	0x04, 0x36
        /*00ae*/ 	.short	(.L_31 - .L_30)
.L_30:
        /*00b0*/ 	.word	0x00000008
.L_31:


//--------------------- .nv.callgraph             --------------------------
	.section	.nv.callgraph,"",@"SHT_CUDA_CALLGRAPH"
	.align	4
	.sectionentsize	8
	.align		4
        /*0000*/ 	.word	0x00000000
	.align		4
        /*0004*/ 	.word	0xffffffff
	.align		4
        /*0008*/ 	.word	0x00000000
	.align		4
        /*000c*/ 	.word	0xfffffffe
	.align		4
        /*0010*/ 	.word	0x00000000
	.align		4
        /*0014*/ 	.word	0xfffffffd
	.align		4
        /*0018*/ 	.word	0x00000000
	.align		4
        /*001c*/ 	.word	0xfffffffc


//--------------------- .text.triton_poi_fused__unsafe_index_add_mul_sub_17 --------------------------
	.section	.text.triton_poi_fused__unsafe_index_add_mul_sub_17,"ax",@progbits
	.align	128
        .global         triton_poi_fused__unsafe_index_add_mul_sub_17
        .type           triton_poi_fused__unsafe_index_add_mul_sub_17,@function
        .size           triton_poi_fused__unsafe_index_add_mul_sub_17,(.L_x_1 - triton_poi_fused__unsafe_index_add_mul_sub_17)
        .other          triton_poi_fused__unsafe_index_add_mul_sub_17,@"STO_CUDA_ENTRY STV_DEFAULT"
triton_poi_fused__unsafe_index_add_mul_sub_17:
.text.triton_poi_fused__unsafe_index_add_mul_sub_17:
[----:B------:R-:W0:Y:S02]  /*0000*/  LDC R1, c[0x0][0x28] ;  /* 0x00000a00ff017b82 */ /* 0x000e240000000800 */
[----:B------:R-:W1:Y:S01]  /*0010*/  S2R R3, SR_TID.X ;  /* 0x0000000000037919 */ /* 0x000e620000002100 */
[----:B------:R-:W2:Y:S01]  /*0020*/  LDC.64 R12, c[0x0][0x210] ;  /* 0x00008400ff0c7b82 */ /* 0x000ea20000000a00 */
[----:B------:R-:W-:Y:S01]  /*0030*/  CS2R R8, SRZ ;  /* 0x0000000000087805 */ /* 0x000fe2000001ff00 */
[----:B------:R-:W-:Y:S01]  /*0040*/  ULDC.64 UR4, c[0x0][0x208] ;  /* 0x0000820000047ab9 */ /* 0x000fe20000000a00 */
[----:B------:R-:W3:Y:S05]  /*0050*/  S2R R4, SR_CTAID.X ;  /* 0x0000000000047919 */ /* 0x000eea0000002500 */
[----:B------:R-:W4:Y:S01]  /*0060*/  LDC.64 R14, c[0x0][0x228] ;  /* 0x00008a00ff0e7b82 */ /* 0x000f220000000a00 */
[----:B------:R-:W-:Y:S01]  /*0070*/  CS2R R10, SRZ ;  /* 0x00000000000a7805 */ /* 0x000fe2000001ff00 */
[----:B------:R-:W-:Y:S01]  /*0080*/  ULDC.64 UR6, c[0x0][0x220] ;  /* 0x0000880000067ab9 */ /* 0x000fe20000000a00 */
[----:B-1----:R-:W-:-:S05]  /*0090*/  LOP3.LUT R3, R3, 0x7f, RZ, 0xc0, !PT ;  /* 0x0000007f03037812 */ /* 0x002fca00078ec0ff */
[----:B---3--:R-:W-:-:S05]  /*00a0*/  IMAD R0, R4, 0x80, R3 ;  /* 0x0000008004007824 */ /* 0x008fca00078e0203 */
[----:B------:R-:W-:Y:S02]  /*00b0*/  SHF.R.S32.HI R3, RZ, 0x1f, R0 ;  /* 0x0000001fff037819 */ /* 0x000fe40000011400 */
[----:B------:R-:W-:Y:S02]  /*00c0*/  ISETP.GE.AND P0, PT, R0, 0x300, PT ;  /* 0x000003000000780c */ /* 0x000fe40003f06270 */
[----:B------:R-:W-:Y:S02]  /*00d0*/  LEA.HI R5, R3, R0, RZ, 0x2 ;  /* 0x0000000003057211 */ /* 0x000fe400078f10ff */
[----:B------:R-:W1:Y:S02]  /*00e0*/  LDC.64 R2, c[0x0][0x218] ;  /* 0x00008600ff027b82 */ /* 0x000e640000000a00 */
[----:B------:R-:W-:Y:S02]  /*00f0*/  SHF.R.S32.HI R6, RZ, 0x2, R5 ;  /* 0x00000002ff067819 */ /* 0x000fe40000011405 */
[----:B------:R-:W-:-:S02]  /*0100*/  LOP3.LUT R5, R5, 0xfffffffc, RZ, 0xc0, !PT ;  /* 0xfffffffc05057812 */ /* 0x000fc400078ec0ff */
[----:B------:R-:W-:-:S04]  /*0110*/  LEA.HI R7, R6, R6, RZ, 0x2 ;  /* 0x0000000606077211 */ /* 0x000fc800078f10ff */
[----:B------:R-:W-:-:S05]  /*0120*/  LOP3.LUT R7, R7, 0xfffffffc, RZ, 0xc0, !PT ;  /* 0xfffffffc07077812 */ /* 0x000fca00078ec0ff */
[----:B------:R-:W-:-:S04]  /*0130*/  IMAD.IADD R7, R6, 0x1, -R7 ;  /* 0x0000000106077824 */ /* 0x000fc800078e0a07 */
[----:B--2---:R-:W-:-:S05]  /*0140*/  IMAD.WIDE R12, R7, 0x8, R12 ;  /* 0x00000008070c7825 */ /* 0x004fca00078e020c */
[----:B------:R-:W2:Y:S01]  /*0150*/  @!P0 LDG.E.EL.64 R8, desc[UR4][R12.64] ;  /* 0x000000040c088981 */ /* 0x000ea2000c2e1b00 */
[----:B------:R-:W-:Y:S01]  /*0160*/  IMAD.IADD R5, R0, 0x1, -R5 ;  /* 0x0000000100057824 */ /* 0x000fe200078e0a05 */
[----:B------:R-:W-:-:S03]  /*0170*/  CS2R R6, SRZ ;  /* 0x0000000000067805 */ /* 0x000fc6000001ff00 */
[----:B-1----:R-:W-:-:S04]  /*0180*/  IMAD.WIDE R2, R5, 0x8, R2 ;  /* 0x0000000805027825 */ /* 0x002fc800078e0202 */
[C---:B----4-:R-:W-:Y:S01]  /*0190*/  IMAD.WIDE R14, R5.reuse, 0x8, R14 ;  /* 0x00000008050e7825 */ /* 0x050fe200078e020e */
[----:B------:R1:W3:Y:S04]  /*01a0*/  @!P0 LDG.E.EL.64 R10, desc[UR4][R2.64] ;  /* 0x00000004020a8981 */ /* 0x0002e8000c2e1b00 */
[----:B------:R-:W4:Y:S01]  /*01b0*/  @!P0 LDG.E.EL.64 R6, desc[UR4][R14.64] ;  /* 0x000000040e068981 */ /* 0x000f22000c2e1b00 */
[----:B-1----:R-:W1:Y:S02]  /*01c0*/  LDC.64 R2, c[0x0][0x230] ;  /* 0x00008c00ff027b82 */ /* 0x002e640000000a00 */
[----:B-1----:R-:W-:Y:S01]  /*01d0*/  IMAD.WIDE R2, R5, 0x4, R2 ;  /* 0x0000000405027825 */ /* 0x002fe200078e0202 */
[----:B--2---:R-:W-:-:S04]  /*01e0*/  SHF.R.U32.HI R17, RZ, 0x1e, R9 ;  /* 0x0000001eff117819 */ /* 0x004fc80000011609 */
[----:B------:R-:W-:-:S04]  /*01f0*/  LOP3.LUT R17, R17, 0x2, RZ, 0xc0, !PT ;  /* 0x0000000211117812 */ /* 0x000fc800078ec0ff */
[----:B------:R-:W-:Y:S02]  /*0200*/  IADD3 R16, P1, R8, R17, RZ ;  /* 0x0000001108107210 */ /* 0x000fe40007f3e0ff */
[----:B---3--:R-:W-:Y:S02]  /*0210*/  LEA R13, P2, R10, UR6, 0x2 ;  /* 0x000000060a0d7c11 */ /* 0x008fe4000f8410ff */
[----:B------:R-:W-:Y:S01]  /*0220*/  SHF.R.U32.HI R8, RZ, 0x1c, R11 ;  /* 0x0000001cff087819 */ /* 0x000fe2000001160b */
[----:B------:R-:W-:Y:S01]  /*0230*/  IMAD.X R17, RZ, RZ, R9, P1 ;  /* 0x000000ffff117224 */ /* 0x000fe200008e0609 */
[----:B------:R-:W-:Y:S02]  /*0240*/  SHF.R.S32.HI R9, RZ, 0x18, R4 ;  /* 0x00000018ff097819 */ /* 0x000fe40000011404 */
[----:B----4-:R-:W-:Y:S02]  /*0250*/  SHF.R.U32.HI R4, RZ, 0x1c, R7 ;  /* 0x0000001cff047819 */ /* 0x010fe40000011607 */
[----:B------:R-:W-:-:S02]  /*0260*/  SGXT R9, R9, 0x1 ;  /* 0x000000010909781a */ /* 0x000fc40000000200 */
[----:B------:R-:W-:Y:S02]  /*0270*/  LEA.HI.X R10, R10, UR7, R11, 0x2, P2 ;  /* 0x000000070a0a7c11 */ /* 0x000fe400090f140b */
[C---:B------:R-:W-:Y:S01]  /*0280*/  SHF.L.U64.HI R17, R16.reuse, 0x3, R17 ;  /* 0x0000000310117819 */ /* 0x040fe20000010211 */
[----:B------:R-:W-:Y:S01]  /*0290*/  IMAD.SHL.U32 R16, R16, 0x8, RZ ;  /* 0x0000000810107824 */ /* 0x000fe200078e00ff */
[----:B------:R-:W-:Y:S02]  /*02a0*/  LEA R11, P3, R6, UR6, 0x2 ;  /* 0x00000006060b7c11 */ /* 0x000fe4000f8610ff */
[----:B------:R-:W-:Y:S02]  /*02b0*/  LOP3.LUT R4, R4, 0x8, RZ, 0xc0, !PT ;  /* 0x0000000804047812 */ /* 0x000fe400078ec0ff */
[----:B------:R-:W-:Y:S02]  /*02c0*/  LOP3.LUT R8, R8, 0x8, RZ, 0xc0, !PT ;  /* 0x0000000808087812 */ /* 0x000fe400078ec0ff */
[----:B------:R-:W-:-:S02]  /*02d0*/  LEA.HI R9, R9, R0, RZ, 0x4 ;  /* 0x0000000009097211 */ /* 0x000fc400078f20ff */
[----:B------:R-:W-:Y:S02]  /*02e0*/  LEA.HI.X R7, R6, UR7, R7, 0x2, P3 ;  /* 0x0000000706077c11 */ /* 0x000fe400098f1407 */
[C---:B------:R-:W-:Y:S02]  /*02f0*/  IADD3 R6, P3, P4, R16.reuse, R11, R4 ;  /* 0x0000000b10067210 */ /* 0x040fe40007c7e004 */
[----:B------:R-:W-:Y:S02]  /*0300*/  IADD3 R8, P2, P1, R16, R13, R8 ;  /* 0x0000000d10087210 */ /* 0x000fe4000795e008 */
[----:B------:R-:W-:Y:S02]  /*0310*/  CS2R R12, SRZ ;  /* 0x00000000000c7805 */ /* 0x000fe4000001ff00 */
[----:B------:R-:W-:Y:S02]  /*0320*/  SHF.R.S32.HI R4, RZ, 0x4, R9 ;  /* 0x00000004ff047819 */ /* 0x000fe40000011409 */
[----:B------:R-:W-:-:S02]  /*0330*/  IADD3.X R9, R17, R10, RZ, P2, P1 ;  /* 0x0000000a11097210 */ /* 0x000fc400017e24ff */
[----:B------:R-:W-:Y:S01]  /*0340*/  IADD3.X R7, R17, R7, RZ, P3, P4 ;  /* 0x0000000711077210 */ /* 0x000fe20001fe84ff */
[----:B------:R-:W-:Y:S02]  /*0350*/  IMAD.SHL.U32 R11, R4, 0x4, RZ ;  /* 0x00000004040b7824 */ /* 0x000fe400078e00ff */
[----:B------:R-:W-:Y:S01]  /*0360*/  IMAD.MOV.U32 R10, RZ, RZ, RZ ;  /* 0x000000ffff0a7224 */ /* 0x000fe200078e00ff */
[----:B------:R-:W1:Y:S01]  /*0370*/  LDC.64 R4, c[0x0][0x238] ;  /* 0x00008e00ff047b82 */ /* 0x000e620000000a00 */
[----:B------:R-:W-:-:S04]  /*0380*/  IMAD.WIDE R8, R11, 0x4, R8 ;  /* 0x000000040b087825 */ /* 0x000fc800078e0208 */
[----:B------:R-:W-:Y:S01]  /*0390*/  IMAD.WIDE R6, R11, 0x4, R6 ;  /* 0x000000040b067825 */ /* 0x000fe200078e0206 */
[----:B------:R-:W2:Y:S04]  /*03a0*/  @!P0 LDG.E.EL R13, desc[UR4][R8.64] ;  /* 0x00000004080d8981 */ /* 0x000ea8000c2e1900 */
[----:B------:R-:W2:Y:S04]  /*03b0*/  @!P0 LDG.E.EL R12, desc[UR4][R6.64] ;  /* 0x00000004060c8981 */ /* 0x000ea8000c2e1900 */
[----:B------:R-:W3:Y:S01]  /*03c0*/  @!P0 LDG.E.EL R10, desc[UR4][R2.64] ;  /* 0x00000004020a8981 */ /* 0x000ee2000c2e1900 */
[----:B-1----:R-:W-:-:S04]  /*03d0*/  IMAD.WIDE R4, R0, 0x4, R4 ;  /* 0x0000000400047825 */ /* 0x002fc800078e0204 */
[----:B--2---:R-:W-:-:S04]  /*03e0*/  FADD R12, R12, -R13 ;  /* 0x8000000d0c0c7221 */ /* 0x004fc80000000000 */
[----:B---3--:R-:W-:Y:S01]  /*03f0*/  FFMA R13, R12, R10, R13 ;  /* 0x0000000a0c0d7223 */ /* 0x008fe2000000000d */
[----:B------:R-:W-:Y:S06]  /*0400*/  @P0 EXIT ;  /* 0x000000000000094d */ /* 0x000fec0003800000 */
[----:B------:R-:W-:Y:S01]  /*0410*/  STG.E desc[UR4][R4.64], R13 ;  /* 0x0000000d04007986 */ /* 0x000fe2000c101904 */
[----:B------:R-:W-:Y:S05]  /*0420*/  EXIT ;  /* 0x000000000000794d */ /* 0x000fea0003800000 */
.L_x_0:
[----:B------:R-:W-:-:S00]  /*0430*/  BRA `(.L_x_0) ;  /* 0xfffffffc00fc7947 */ /* 0x000fc0000383ffff */
[----:B------:R-:W-:-:S00]  /*0440*/  NOP ;  /* 0x0000000000007918 */ /* 0x000fc00000000000 */
        /* <DEDUP_REMOVED lines=11> */
.L_x_1:


//--------------------- .nv.constant0.triton_poi_fused__unsafe_index_add_mul_sub_17 --------------------------
	.section	.nv.constant0.triton_poi_fused__unsafe_index_add_mul_sub_17,"a",@progbits
	.sectionflags	@""
	.align	4
.nv.constant0.triton_poi_fused__unsafe_index_add_mul_sub_17:
	.zero		580
